//
// Generated by NVIDIA NVVM Compiler
//
// Compiler Build ID: CL-36424714
// Cuda compilation tools, release 13.0, V13.0.88
// Based on NVVM 20.0.0
//

.version 9.0
.target sm_100
.address_size 64

	// .globl	_Z25reduce_add_in_load_float4PfS_
// _ZZ25reduce_add_in_load_float4PfS_E6shared has been demoted

.visible .entry _Z25reduce_add_in_load_float4PfS_(
	.param .u64 .ptr .align 1 _Z25reduce_add_in_load_float4PfS__param_0,
	.param .u64 .ptr .align 1 _Z25reduce_add_in_load_float4PfS__param_1
)
{
	.reg .pred 	%p<5>;
	.reg .b32 	%r<14>;
	.reg .b32 	%f<12>;
	.reg .b64 	%rd<12>;
	// demoted variable
	.shared .align 4 .b8 _ZZ25reduce_add_in_load_float4PfS_E6shared[1024];
	ld.param.u64 	%rd2, [_Z25reduce_add_in_load_float4PfS__param_0];
	ld.param.u64 	%rd1, [_Z25reduce_add_in_load_float4PfS__param_1];
	cvta.to.global.u64 	%rd3, %rd2;
	mov.u32 	%r13, %ntid.x;
	mov.u32 	%r2, %ctaid.x;
	mul.lo.s32 	%r7, %r2, %r13;
	shl.b32 	%r8, %r7, 2;
	cvt.u64.u32 	%rd4, %r8;
	mov.u32 	%r3, %tid.x;
	shl.b32 	%r9, %r3, 2;
	cvt.u64.u32 	%rd5, %r9;
	add.s64 	%rd6, %rd4, %rd5;
	shl.b64 	%rd7, %rd6, 2;
	add.s64 	%rd8, %rd3, %rd7;
	ld.global.v4.f32 	{%f1, %f2, %f3, %f4}, [%rd8];
	add.f32 	%f5, %f1, %f2;
	add.f32 	%f6, %f5, %f3;
	add.f32 	%f7, %f6, %f4;
	mov.u32 	%r10, _ZZ25reduce_add_in_load_float4PfS_E6shared;
	add.s32 	%r4, %r10, %r9;
	st.shared.f32 	[%r4], %f7;
	bar.sync 	0;
	setp.lt.u32 	%p1, %r13, 2;
	@%p1 bra 	$L__BB0_4;
$L__BB0_1:
	shr.u32 	%r6, %r13, 1;
	setp.ge.u32 	%p2, %r3, %r6;
	@%p2 bra 	$L__BB0_3;
	shl.b32 	%r11, %r6, 2;
	add.s32 	%r12, %r4, %r11;
	ld.shared.f32 	%f8, [%r12];
	ld.shared.f32 	%f9, [%r4];
	add.f32 	%f10, %f8, %f9;
	st.shared.f32 	[%r4], %f10;
$L__BB0_3:
	bar.sync 	0;
	setp.gt.u32 	%p3, %r13, 3;
	mov.u32 	%r13, %r6;
	@%p3 bra 	$L__BB0_1;
$L__BB0_4:
	setp.ne.s32 	%p4, %r3, 0;
	@%p4 bra 	$L__BB0_6;
	ld.shared.f32 	%f11, [_ZZ25reduce_add_in_load_float4PfS_E6shared];
	cvta.to.global.u64 	%rd9, %rd1;
	mul.wide.u32 	%rd10, %r2, 4;
	add.s64 	%rd11, %rd9, %rd10;
	st.global.f32 	[%rd11], %f11;
$L__BB0_6:
	ret;

}


// ===== COMPILED SASS (sm_100) =====

	.target	sm_100

	.elftype	@"ET_EXEC"


//--------------------- .note.nv.tkinfo           --------------------------
	.section	.note.nv.tkinfo,"",@"SHT_NOTE"
	.sectionflags	@"SHF_NOTE_NV_TKINFO"
	.tkinfo
        /*0018*/ 	.word	0x00000002
        /*0030*/ 	.string	""
        /*0030*/ 	.string	"ptxas"
        /*0030*/ 	.string	"Cuda compilation tools, release 13.0, V13.0.88"
        /*0030*/ 	.string	"Build cuda_13.0.r13.0/compiler.36424714_0"
        /*0030*/ 	.string	"-arch sm_100 -m 64 "



//--------------------- .note.nv.cuinfo           --------------------------
	.section	.note.nv.cuinfo,"",@"SHT_NOTE"
	.sectionflags	@"SHF_NOTE_NV_CUINFO"
        /*0018*/ 	.short	0x0002
        /*001a*/ 	.short	0x0064
        /*001c*/ 	.short	0x0082
	.zero		2


//--------------------- .nv.info                  --------------------------
	.section	.nv.info,"",@"SHT_CUDA_INFO"
	.align	4


	//----- nvinfo : EIATTR_REGCOUNT
	.align		4
        /*0000*/ 	.byte	0x04, 0x2f
        /*0002*/ 	.short	(.L_1 - .L_0)
	.align		4
.L_0:
        /*0004*/ 	.word	index@(_Z25reduce_add_in_load_float4PfS_)
        /*0008*/ 	.word	0x0000000e


	//----- nvinfo : EIATTR_FRAME_SIZE
	.align		4
.L_1:
        /*000c*/ 	.byte	0x04, 0x11
        /*000e*/ 	.short	(.L_3 - .L_2)
	.align		4
.L_2:
        /*0010*/ 	.word	index@(_Z25reduce_add_in_load_float4PfS_)
        /*0014*/ 	.word	0x00000000


	//----- nvinfo : EIATTR_MIN_STACK_SIZE
	.align		4
.L_3:
        /*0018*/ 	.byte	0x04, 0x12
        /*001a*/ 	.short	(.L_5 - .L_4)
	.align		4
.L_4:
        /*001c*/ 	.word	index@(_Z25reduce_add_in_load_float4PfS_)
        /*0020*/ 	.word	0x00000000
.L_5:


//--------------------- .nv.compat                --------------------------
	.section	.nv.compat,"",@"SHT_CUDA_COMPAT_INFO"
	.align	4
        /*0000*/ 	.byte	0x02, 0x09, 0x00, 0x00, 0x02, 0x02, 0x01, 0x00, 0x02, 0x05, 0x05, 0x00, 0x03, 0x07, 0x01, 0x01
        /*0010*/ 	.byte	0x02, 0x03, 0x00, 0x00, 0x02, 0x06, 0x01, 0x00, 0x04, 0x0b, 0x08, 0x00, 0x09, 0x00, 0x00, 0x00
        /*0020*/ 	.byte	0x00, 0x00, 0x00, 0x00


//--------------------- .nv.info._Z25reduce_add_in_load_float4PfS_ --------------------------
	.section	.nv.info._Z25reduce_add_in_load_float4PfS_,"",@"SHT_CUDA_INFO"
	.sectionflags	@""
	.align	4


	//----- nvinfo : EIATTR_CUDA_API_VERSION
	.align		4
        /*0000*/ 	.byte	0x04, 0x37
        /*0002*/ 	.short	(.L_7 - .L_6)
.L_6:
        /*0004*/ 	.word	0x00000082


	//----- nvinfo : EIATTR_KPARAM_INFO
	.align		4
.L_7:
        /*0008*/ 	.byte	0x04, 0x17
        /*000a*/ 	.short	(.L_9 - .L_8)
.L_8:
        /*000c*/ 	.word	0x00000000
        /*0010*/ 	.short	0x0001
        /*0012*/ 	.short	0x0008
        /*0014*/ 	.byte	0x00, 0xf5, 0x21, 0x00


	//----- nvinfo : EIATTR_KPARAM_INFO
	.align		4
.L_9:
        /*0018*/ 	.byte	0x04, 0x17
        /*001a*/ 	.short	(.L_11 - .L_10)
.L_10:
        /*001c*/ 	.word	0x00000000
        /*0020*/ 	.short	0x0000
        /*0022*/ 	.short	0x0000
        /*0024*/ 	.byte	0x00, 0xf5, 0x21, 0x00


	//----- nvinfo : EIATTR_SPARSE_MMA_MASK
	.align		4
.L_11:
        /*0028*/ 	.byte	0x03, 0x50
        /*002a*/ 	.short	0x0000


	//----- nvinfo : EIATTR_MAXREG_COUNT
	.align		4
        /*002c*/ 	.byte	0x03, 0x1b
        /*002e*/ 	.short	0x00ff


	//----- nvinfo : EIATTR_NUM_BARRIERS
	.align		4
        /*0030*/ 	.byte	0x02, 0x4c
        /*0032*/ 	.byte	0x01
	.zero		1


	//----- nvinfo : EIATTR_MERCURY_ISA_VERSION
	.align		4
        /*0034*/ 	.byte	0x03, 0x5f
        /*0036*/ 	.short	0x0101


	//----- nvinfo : EIATTR_VRC_CTA_INIT_COUNT
	.align		4
        /*0038*/ 	.byte	0x02, 0x4a
	.zero		1
	.zero		1


	//----- nvinfo : EIATTR_EXIT_INSTR_OFFSETS
	.align		4
        /*003c*/ 	.byte	0x04, 0x1c
        /*003e*/ 	.short	(.L_13 - .L_12)


	//   ....[0]....
.L_12:
        /*0040*/ 	.word	0x00000250


	//   ....[1]....
        /*0044*/ 	.word	0x000002d0


	//----- nvinfo : EIATTR_CBANK_PARAM_SIZE
	.align		4
.L_13:
        /*0048*/ 	.byte	0x03, 0x19
        /*004a*/ 	.short	0x0010


	//----- nvinfo : EIATTR_PARAM_CBANK
	.align		4
        /*004c*/ 	.byte	0x04, 0x0a
        /*004e*/ 	.short	(.L_15 - .L_14)
	.align		4
.L_14:
        /*0050*/ 	.word	index@(.nv.constant0._Z25reduce_add_in_load_float4PfS_)
        /*0054*/ 	.short	0x0380
        /*0056*/ 	.short	0x0010


	//----- nvinfo : EIATTR_SW_WAR
	.align		4
.L_15:
        /*0058*/ 	.byte	0x04, 0x36
        /*005a*/ 	.short	(.L_17 - .L_16)
.L_16:
        /*005c*/ 	.word	0x00000008
.L_17:


//--------------------- .nv.callgraph             --------------------------
	.section	.nv.callgraph,"",@"SHT_CUDA_CALLGRAPH"
	.align	4
	.sectionentsize	8
	.align		4
        /*0000*/ 	.word	0x00000000
	.align		4
        /*0004*/ 	.word	0xffffffff
	.align		4
        /*0008*/ 	.word	0x00000000
	.align		4
        /*000c*/ 	.word	0xfffffffe
	.align		4
        /*0010*/ 	.word	0x00000000
	.align		4
        /*0014*/ 	.word	0xfffffffd
	.align		4
        /*0018*/ 	.word	0x00000000
	.align		4
        /*001c*/ 	.word	0xfffffffc


//--------------------- .text._Z25reduce_add_in_load_float4PfS_ --------------------------
	.section	.text._Z25reduce_add_in_load_float4PfS_,"ax",@progbits
	.align	128
        .global         _Z25reduce_add_in_load_float4PfS_
        .type           _Z25reduce_add_in_load_float4PfS_,@function
        .size           _Z25reduce_add_in_load_float4PfS_,(.L_x_3 - _Z25reduce_add_in_load_float4PfS_)
        .other          _Z25reduce_add_in_load_float4PfS_,@"STO_CUDA_ENTRY STV_DEFAULT"
_Z25reduce_add_in_load_float4PfS_:
.text._Z25reduce_add_in_load_float4PfS_:
[----:B------:R-:W-:Y:S01]  /*0000*/  LDC R1, c[0x0][0x37c] ;  /* 0x0000df00ff017b82 */ /* 0x000fe20000000800 */
[----:B------:R-:W0:Y:S01]  /*0010*/  S2R R7, SR_CTAID.X ;  /* 0x0000000000077919 */ /* 0x000e220000002500 */
[----:B------:R-:W0:Y:S01]  /*0020*/  LDCU UR8, c[0x0][0x360] ;  /* 0x00006c00ff0877ac */ /* 0x000e220008000800 */
[----:B------:R-:W1:Y:S01]  /*0030*/  S2R R6, SR_TID.X ;  /* 0x0000000000067919 */ /* 0x000e620000002100 */
[----:B------:R-:W2:Y:S01]  /*0040*/  LDCU.64 UR4, c[0x0][0x380] ;  /* 0x00007000ff0477ac */ /* 0x000ea20008000a00 */
[----:B------:R-:W3:Y:S01]  /*0050*/  LDCU.64 UR6, c[0x0][0x358] ;  /* 0x00006b00ff0677ac */ /* 0x000ee20008000a00 */
[----:B0-----:R-:W-:Y:S02]  /*0060*/  IMAD R0, R7, UR8, RZ ;  /* 0x0000000807007c24 */ /* 0x001fe4000f8e02ff */
[----:B-1----:R-:W-:-:S05]  /*0070*/  IMAD.SHL.U32 R5, R6, 0x4, RZ ;  /* 0x0000000406057824 */ /* 0x002fca00078e00ff */
[----:B------:R-:W-:-:S05]  /*0080*/  LEA R0, P0, R0, R5, 0x2 ;  /* 0x0000000500007211 */ /* 0x000fca00078010ff */
[----:B------:R-:W-:Y:S01]  /*0090*/  IMAD.X R3, RZ, RZ, RZ, P0 ;  /* 0x000000ffff037224 */ /* 0x000fe200000e06ff */
[----:B--2---:R-:W-:-:S04]  /*00a0*/  LEA R2, P0, R0, UR4, 0x2 ;  /* 0x0000000400027c11 */ /* 0x004fc8000f8010ff */
[----:B------:R-:W-:-:S05]  /*00b0*/  LEA.HI.X R3, R0, UR5, R3, 0x2, P0 ;  /* 0x0000000500037c11 */ /* 0x000fca00080f1403 */
[----:B---3--:R-:W2:Y:S01]  /*00c0*/  LDG.E.128 R8, desc[UR6][R2.64] ;  /* 0x0000000602087981 */ /* 0x008ea2000c1e1d00 */
[----:B------:R-:W0:Y:S01]  /*00d0*/  S2UR UR5, SR_CgaCtaId ;  /* 0x00000000000579c3 */ /* 0x000e220000008800 */
[----:B------:R-:W-:Y:S01]  /*00e0*/  UMOV UR4, 0x400 ;  /* 0x0000040000047882 */ /* 0x000fe20000000000 */
[----:B------:R-:W-:Y:S01]  /*00f0*/  UISETP.GE.U32.AND UP0, UPT, UR8, 0x2, UPT ;  /* 0x000000020800788c */ /* 0x000fe2000bf06070 */
[----:B------:R-:W-:Y:S01]  /*0100*/  ISETP.NE.AND P0, PT, R6, RZ, PT ;  /* 0x000000ff0600720c */ /* 0x000fe20003f05270 */
[----:B0-----:R-:W-:-:S06]  /*0110*/  ULEA UR4, UR5, UR4, 0x18 ;  /* 0x0000000405047291 */ /* 0x001fcc000f8ec0ff */
[----:B------:R-:W-:Y:S01]  /*0120*/  IADD3 R0, PT, PT, R5, UR4, RZ ;  /* 0x0000000405007c10 */ /* 0x000fe2000fffe0ff */
[----:B--2---:R-:W-:-:S04]  /*0130*/  FADD R9, R8, R9 ;  /* 0x0000000908097221 */ /* 0x004fc80000000000 */
[----:B------:R-:W-:-:S04]  /*0140*/  FADD R10, R10, R9 ;  /* 0x000000090a0a7221 */ /* 0x000fc80000000000 */
[----:B------:R-:W-:-:S05]  /*0150*/  FADD R10, R11, R10 ;  /* 0x0000000a0b0a7221 */ /* 0x000fca0000000000 */
[----:B------:R0:W-:Y:S01]  /*0160*/  STS [R5+UR4], R10 ;  /* 0x0000000a05007988 */ /* 0x0001e20008000804 */
[----:B------:R-:W-:Y:S06]  /*0170*/  BAR.SYNC.DEFER_BLOCKING 0x0 ;  /* 0x0000000000007b1d */ /* 0x000fec0000010000 */
[----:B------:R-:W-:Y:S05]  /*0180*/  BRA.U !UP0, `(.L_x_0) ;  /* 0x0000000108307547 */ /* 0x000fea000b800000 */
[----:B------:R-:W-:-:S07]  /*0190*/  IMAD.U32 R2, RZ, RZ, UR8 ;  /* 0x00000008ff027e24 */ /* 0x000fce000f8e00ff */
.L_x_1:
[----:B------:R-:W-:-:S04]  /*01a0*/  SHF.R.U32.HI R9, RZ, 0x1, R2 ;  /* 0x00000001ff097819 */ /* 0x000fc80000011602 */
[----:B------:R-:W-:-:S13]  /*01b0*/  ISETP.GE.U32.AND P1, PT, R6, R9, PT ;  /* 0x000000090600720c */ /* 0x000fda0003f26070 */
[----:B------:R-:W-:Y:S01]  /*01c0*/  @!P1 LEA R3, R9, R0, 0x2 ;  /* 0x0000000009039211 */ /* 0x000fe200078e10ff */
[----:B------:R-:W-:Y:S05]  /*01d0*/  @!P1 LDS R4, [R5+UR4] ;  /* 0x0000000405049984 */ /* 0x000fea0008000800 */
[----:B------:R-:W1:Y:S02]  /*01e0*/  @!P1 LDS R3, [R3] ;  /* 0x0000000003039984 */ /* 0x000e640000000800 */
[----:B-1----:R-:W-:-:S05]  /*01f0*/  @!P1 FADD R4, R3, R4 ;  /* 0x0000000403049221 */ /* 0x002fca0000000000 */
[----:B------:R1:W-:Y:S01]  /*0200*/  @!P1 STS [R5+UR4], R4 ;  /* 0x0000000405009988 */ /* 0x0003e20008000804 */
[----:B------:R-:W-:Y:S01]  /*0210*/  BAR.SYNC.DEFER_BLOCKING 0x0 ;  /* 0x0000000000007b1d */ /* 0x000fe20000010000 */
[----:B------:R-:W-:Y:S02]  /*0220*/  ISETP.GT.U32.AND P1, PT, R2, 0x3, PT ;  /* 0x000000030200780c */ /* 0x000fe40003f24070 */
[----:B------:R-:W-:-:S11]  /*0230*/  MOV R2, R9 ;  /* 0x0000000900027202 */ /* 0x000fd60000000f00 */
[----:B-1----:R-:W-:Y:S05]  /*0240*/  @P1 BRA `(.L_x_1) ;  /* 0xfffffffc00d41947 */ /* 0x002fea000383ffff */
.L_x_0:
[----:B------:R-:W-:Y:S05]  /*0250*/  @P0 EXIT ;  /* 0x000000000000094d */ /* 0x000fea0003800000 */
[----:B------:R-:W1:Y:S01]  /*0260*/  S2UR UR5, SR_CgaCtaId ;  /* 0x00000000000579c3 */ /* 0x000e620000008800 */
[----:B------:R-:W-:-:S07]  /*0270*/  UMOV UR4, 0x400 ;  /* 0x0000040000047882 */ /* 0x000fce0000000000 */
[----:B------:R-:W2:Y:S01]  /*0280*/  LDC.64 R2, c[0x0][0x388] ;  /* 0x0000e200ff027b82 */ /* 0x000ea20000000a00 */
[----:B-1----:R-:W-:Y:S01]  /*0290*/  ULEA UR4, UR5, UR4, 0x18 ;  /* 0x0000000405047291 */ /* 0x002fe2000f8ec0ff */
[----:B--2---:R-:W-:-:S08]  /*02a0*/  IMAD.WIDE.U32 R2, R7, 0x4, R2 ;  /* 0x0000000407027825 */ /* 0x004fd000078e0002 */
[----:B0-----:R-:W0:Y:S04]  /*02b0*/  LDS R5, [UR4] ;  /* 0x00000004ff057984 */ /* 0x001e280008000800 */
[----:B0-----:R-:W-:Y:S01]  /*02c0*/  STG.E desc[UR6][R2.64], R5 ;  /* 0x0000000502007986 */ /* 0x001fe2000c101906 */
[----:B------:R-:W-:Y:S05]  /*02d0*/  EXIT ;  /* 0x000000000000794d */ /* 0x000fea0003800000 */
.L_x_2:
[----:B------:R-:W-:-:S00]  /*02e0*/  BRA `(.L_x_2) ;  /* 0xfffffffc00fc7947 */ /* 0x000fc0000383ffff */
[----:B------:R-:W-:-:S00]  /*02f0*/  NOP ;  /* 0x0000000000007918 */ /* 0x000fc00000000000 */
        /* <DEDUP_REMOVED lines=8> */
.L_x_3:


//--------------------- .nv.shared._Z25reduce_add_in_load_float4PfS_ --------------------------
	.section	.nv.shared._Z25reduce_add_in_load_float4PfS_,"aw",@nobits
	.sectionflags	@""
	.align	4
.nv.shared._Z25reduce_add_in_load_float4PfS_:
	.zero		2048


//--------------------- .nv.shared.reserved.0     --------------------------
	.section	.nv.shared.reserved.0,"aw",@nobits
	.weak		__nv_reservedSMEM_offset_0_alias
	.size		__nv_reservedSMEM_offset_0_alias, 0, 64
	.other		__nv_reservedSMEM_offset_0_alias,@"STO_CUDA_RESERVED_SHARED STV_DEFAULT"
__nv_reservedSMEM_offset_0_alias:
	.zero		0
	.zero		64


//--------------------- .nv.constant0._Z25reduce_add_in_load_float4PfS_ --------------------------
	.section	.nv.constant0._Z25reduce_add_in_load_float4PfS_,"a",@progbits
	.sectionflags	@""
	.align	4
.nv.constant0._Z25reduce_add_in_load_float4PfS_:
	.zero		912


//--------------------- SYMBOLS --------------------------

	.type		.nv.reservedSmem.offset0,@object
	.size		.nv.reservedSmem.offset0,0x4
	.type		.nv.reservedSmem.cap,@object
	.size		.nv.reservedSmem.cap,0x4
